//
// Generated by NVIDIA NVVM Compiler
//
// Compiler Build ID: CL-36424714
// Cuda compilation tools, release 13.0, V13.0.88
// Based on NVVM 20.0.0
//

.version 9.0
.target sm_100
.address_size 64

	// .globl	_Z3addPj

.visible .entry _Z3addPj(
	.param .u64 .ptr .align 1 _Z3addPj_param_0
)
{
	.reg .pred 	%p<2>;
	.reg .b32 	%r<4>;
	.reg .b64 	%rd<3>;
	.reg .b64 	%fd<7>;

	ld.param.u64 	%rd1, [_Z3addPj_param_0];
	mov.u32 	%r1, %tid.x;
	mov.u32 	%r2, %ctaid.x;
	cvt.rn.f64.u32 	%fd1, %r1;
	div.rn.f64 	%fd2, %fd1, 0d408F400000000000;
	cvt.rn.f64.u32 	%fd3, %r2;
	div.rn.f64 	%fd4, %fd3, 0d408F400000000000;
	mul.f64 	%fd5, %fd4, %fd4;
	fma.rn.f64 	%fd6, %fd2, %fd2, %fd5;
	setp.gtu.f64 	%p1, %fd6, 0d3FF0000000000000;
	@%p1 bra 	$L__BB0_2;
	cvta.to.global.u64 	%rd2, %rd1;
	atom.global.add.u32 	%r3, [%rd2], 1;
$L__BB0_2:
	ret;

}


// ===== COMPILED SASS (sm_100) =====

	.target	sm_100

	.elftype	@"ET_EXEC"


//--------------------- .note.nv.tkinfo           --------------------------
	.section	.note.nv.tkinfo,"",@"SHT_NOTE"
	.sectionflags	@"SHF_NOTE_NV_TKINFO"
	.tkinfo
        /*0018*/ 	.word	0x00000002
        /*0030*/ 	.string	""
        /*0030*/ 	.string	"ptxas"
        /*0030*/ 	.string	"Cuda compilation tools, release 13.0, V13.0.88"
        /*0030*/ 	.string	"Build cuda_13.0.r13.0/compiler.36424714_0"
        /*0030*/ 	.string	"-arch sm_100 -m 64 "



//--------------------- .note.nv.cuinfo           --------------------------
	.section	.note.nv.cuinfo,"",@"SHT_NOTE"
	.sectionflags	@"SHF_NOTE_NV_CUINFO"
        /*0018*/ 	.short	0x0002
        /*001a*/ 	.short	0x0064
        /*001c*/ 	.short	0x0082
	.zero		2


//--------------------- .nv.info                  --------------------------
	.section	.nv.info,"",@"SHT_CUDA_INFO"
	.align	4


	//----- nvinfo : EIATTR_REGCOUNT
	.align		4
        /*0000*/ 	.byte	0x04, 0x2f
        /*0002*/ 	.short	(.L_1 - .L_0)
	.align		4
.L_0:
        /*0004*/ 	.word	index@(_Z3addPj)
        /*0008*/ 	.word	0x0000001a


	//----- nvinfo : EIATTR_FRAME_SIZE
	.align		4
.L_1:
        /*000c*/ 	.byte	0x04, 0x11
        /*000e*/ 	.short	(.L_3 - .L_2)
	.align		4
.L_2:
        /*0010*/ 	.word	index@($__internal_0_$__cuda_sm20_div_rn_f64_full)
        /*0014*/ 	.word	0x00000000


	//----- nvinfo : EIATTR_FRAME_SIZE
	.align		4
.L_3:
        /*0018*/ 	.byte	0x04, 0x11
        /*001a*/ 	.short	(.L_5 - .L_4)
	.align		4
.L_4:
        /*001c*/ 	.word	index@(_Z3addPj)
        /*0020*/ 	.word	0x00000000


	//----- nvinfo : EIATTR_MIN_STACK_SIZE
	.align		4
.L_5:
        /*0024*/ 	.byte	0x04, 0x12
        /*0026*/ 	.short	(.L_7 - .L_6)
	.align		4
.L_6:
        /*0028*/ 	.word	index@(_Z3addPj)
        /*002c*/ 	.word	0x00000000
.L_7:


//--------------------- .nv.compat                --------------------------
	.section	.nv.compat,"",@"SHT_CUDA_COMPAT_INFO"
	.align	4
        /*0000*/ 	.byte	0x02, 0x09, 0x00, 0x00, 0x02, 0x02, 0x01, 0x00, 0x02, 0x05, 0x05, 0x00, 0x03, 0x07, 0x01, 0x01
        /*0010*/ 	.byte	0x02, 0x03, 0x00, 0x00, 0x02, 0x06, 0x01, 0x00, 0x04, 0x0b, 0x08, 0x00, 0x01, 0x00, 0x00, 0x00
        /*0020*/ 	.byte	0x00, 0x00, 0x00, 0x00


//--------------------- .nv.info._Z3addPj         --------------------------
	.section	.nv.info._Z3addPj,"",@"SHT_CUDA_INFO"
	.sectionflags	@""
	.align	4


	//----- nvinfo : EIATTR_CUDA_API_VERSION
	.align		4
        /*0000*/ 	.byte	0x04, 0x37
        /*0002*/ 	.short	(.L_9 - .L_8)
.L_8:
        /*0004*/ 	.word	0x00000082


	//----- nvinfo : EIATTR_KPARAM_INFO
	.align		4
.L_9:
        /*0008*/ 	.byte	0x04, 0x17
        /*000a*/ 	.short	(.L_11 - .L_10)
.L_10:
        /*000c*/ 	.word	0x00000000
        /*0010*/ 	.short	0x0000
        /*0012*/ 	.short	0x0000
        /*0014*/ 	.byte	0x00, 0xf5, 0x21, 0x00


	//----- nvinfo : EIATTR_SPARSE_MMA_MASK
	.align		4
.L_11:
        /*0018*/ 	.byte	0x03, 0x50
        /*001a*/ 	.short	0x0000


	//----- nvinfo : EIATTR_MAXREG_COUNT
	.align		4
        /*001c*/ 	.byte	0x03, 0x1b
        /*001e*/ 	.short	0x00ff


	//----- nvinfo : EIATTR_MERCURY_ISA_VERSION
	.align		4
        /*0020*/ 	.byte	0x03, 0x5f
        /*0022*/ 	.short	0x0101


	//----- nvinfo : EIATTR_INT_WARP_WIDE_INSTR_OFFSETS
	.align		4
        /*0024*/ 	.byte	0x04, 0x31
        /*0026*/ 	.short	(.L_13 - .L_12)


	//   ....[0]....
.L_12:
        /*0028*/ 	.word	0x000003b0


	//----- nvinfo : EIATTR_VRC_CTA_INIT_COUNT
	.align		4
.L_13:
        /*002c*/ 	.byte	0x02, 0x4a
	.zero		1
	.zero		1


	//----- nvinfo : EIATTR_EXIT_INSTR_OFFSETS
	.align		4
        /*0030*/ 	.byte	0x04, 0x1c
        /*0032*/ 	.short	(.L_15 - .L_14)


	//   ....[0]....
.L_14:
        /*0034*/ 	.word	0x00000380


	//   ....[1]....
        /*0038*/ 	.word	0x00000410


	//----- nvinfo : EIATTR_CRS_STACK_SIZE
	.align		4
.L_15:
        /*003c*/ 	.byte	0x04, 0x1e
        /*003e*/ 	.short	(.L_17 - .L_16)
.L_16:
        /*0040*/ 	.word	0x00000000


	//----- nvinfo : EIATTR_CBANK_PARAM_SIZE
	.align		4
.L_17:
        /*0044*/ 	.byte	0x03, 0x19
        /*0046*/ 	.short	0x0008


	//----- nvinfo : EIATTR_PARAM_CBANK
	.align		4
        /*0048*/ 	.byte	0x04, 0x0a
        /*004a*/ 	.short	(.L_19 - .L_18)
	.align		4
.L_18:
        /*004c*/ 	.word	index@(.nv.constant0._Z3addPj)
        /*0050*/ 	.short	0x0380
        /*0052*/ 	.short	0x0008


	//----- nvinfo : EIATTR_SW_WAR
	.align		4
.L_19:
        /*0054*/ 	.byte	0x04, 0x36
        /*0056*/ 	.short	(.L_21 - .L_20)
.L_20:
        /*0058*/ 	.word	0x00000008
.L_21:


//--------------------- .nv.callgraph             --------------------------
	.section	.nv.callgraph,"",@"SHT_CUDA_CALLGRAPH"
	.align	4
	.sectionentsize	8
	.align		4
        /*0000*/ 	.word	0x00000000
	.align		4
        /*0004*/ 	.word	0xffffffff
	.align		4
        /*0008*/ 	.word	0x00000000
	.align		4
        /*000c*/ 	.word	0xfffffffe
	.align		4
        /*0010*/ 	.word	0x00000000
	.align		4
        /*0014*/ 	.word	0xfffffffd
	.align		4
        /*0018*/ 	.word	0x00000000
	.align		4
        /*001c*/ 	.word	0xfffffffc


//--------------------- .text._Z3addPj            --------------------------
	.section	.text._Z3addPj,"ax",@progbits
	.align	128
        .global         _Z3addPj
        .type           _Z3addPj,@function
        .size           _Z3addPj,(.L_x_9 - _Z3addPj)
        .other          _Z3addPj,@"STO_CUDA_ENTRY STV_DEFAULT"
_Z3addPj:
.text._Z3addPj:
[----:B------:R-:W-:Y:S01]  /*0000*/  LDC R1, c[0x0][0x37c] ;  /* 0x0000df00ff017b82 */ /* 0x000fe20000000800 */
[----:B------:R-:W0:Y:S01]  /*0010*/  MUFU.RCP64H R3, 1000 ;  /* 0x408f400000037908 */ /* 0x000e220000001800 */
[----:B------:R-:W1:Y:S01]  /*0020*/  S2R R10, SR_TID.X ;  /* 0x00000000000a7919 */ /* 0x000e620000002100 */
[----:B------:R-:W-:-:S05]  /*0030*/  IMAD.MOV.U32 R6, RZ, RZ, 0x0 ;  /* 0x00000000ff067424 */ /* 0x000fca00078e00ff */
[----:B------:R-:W2:Y:S01]  /*0040*/  S2UR UR5, SR_CTAID.X ;  /* 0x00000000000579c3 */ /* 0x000ea20000002500 */
[----:B------:R-:W-:Y:S01]  /*0050*/  IMAD.MOV.U32 R7, RZ, RZ, 0x408f4000 ;  /* 0x408f4000ff077424 */ /* 0x000fe200078e00ff */
[----:B------:R-:W-:Y:S01]  /*0060*/  UMOV UR4, URZ ;  /* 0x000000ff00047c82 */ /* 0x000fe20008000000 */
[----:B------:R-:W-:Y:S01]  /*0070*/  IMAD.MOV.U32 R2, RZ, RZ, 0x1 ;  /* 0x00000001ff027424 */ /* 0x000fe200078e00ff */
[----:B------:R-:W-:Y:S05]  /*0080*/  BSSY.RECONVERGENT B0, `(.L_x_0) ;  /* 0x0000015000007945 */ /* 0x000fea0003800200 */
[----:B0-----:R-:W-:-:S08]  /*0090*/  DFMA R4, R2, -R6, 1 ;  /* 0x3ff000000204742b */ /* 0x001fd00000000806 */
[----:B------:R-:W-:-:S08]  /*00a0*/  DFMA R4, R4, R4, R4 ;  /* 0x000000040404722b */ /* 0x000fd00000000004 */
[----:B------:R-:W-:Y:S02]  /*00b0*/  DFMA R2, R2, R4, R2 ;  /* 0x000000040202722b */ /* 0x000fe40000000002 */
[----:B-1----:R-:W0:Y:S06]  /*00c0*/  I2F.F64.U32 R4, R10 ;  /* 0x0000000a00047312 */ /* 0x002e2c0000201800 */
[----:B------:R-:W-:-:S08]  /*00d0*/  DFMA R6, R2, -R6, 1 ;  /* 0x3ff000000206742b */ /* 0x000fd00000000806 */
[----:B------:R-:W-:Y:S01]  /*00e0*/  DFMA R2, R2, R6, R2 ;  /* 0x000000060202722b */ /* 0x000fe20000000002 */
[----:B0-----:R-:W-:-:S07]  /*00f0*/  FSETP.GEU.AND P1, PT, |R5|, 6.5827683646048100446e-37, PT ;  /* 0x036000000500780b */ /* 0x001fce0003f2e200 */
[----:B------:R-:W-:-:S08]  /*0100*/  DMUL R6, R4, R2 ;  /* 0x0000000204067228 */ /* 0x000fd00000000000 */
[----:B------:R-:W-:-:S08]  /*0110*/  DFMA R8, R6, -1000, R4 ;  /* 0xc08f40000608782b */ /* 0x000fd00000000004 */
[----:B------:R-:W-:Y:S01]  /*0120*/  DFMA R2, R2, R8, R6 ;  /* 0x000000080202722b */ /* 0x000fe20000000006 */
[----:B------:R-:W-:-:S09]  /*0130*/  IMAD.MOV.U32 R9, RZ, RZ, 0x408f4000 ;  /* 0x408f4000ff097424 */ /* 0x000fd200078e00ff */
[----:B------:R-:W-:-:S05]  /*0140*/  FFMA R0, RZ, 4.4765625, R3 ;  /* 0x408f4000ff007823 */ /* 0x000fca0000000003 */
[----:B------:R-:W-:-:S13]  /*0150*/  FSETP.GT.AND P0, PT, |R0|, 1.469367938527859385e-39, PT ;  /* 0x001000000000780b */ /* 0x000fda0003f04200 */
[----:B--2---:R-:W-:Y:S05]  /*0160*/  @P0 BRA P1, `(.L_x_1) ;  /* 0x0000000000180947 */ /* 0x004fea0000800000 */
[----:B------:R-:W-:Y:S01]  /*0170*/  IMAD.MOV.U32 R10, RZ, RZ, R4 ;  /* 0x000000ffff0a7224 */ /* 0x000fe200078e0004 */
[----:B------:R-:W-:Y:S01]  /*0180*/  MOV R0, 0x1b0 ;  /* 0x000001b000007802 */ /* 0x000fe20000000f00 */
[----:B------:R-:W-:-:S07]  /*0190*/  IMAD.MOV.U32 R11, RZ, RZ, R5 ;  /* 0x000000ffff0b7224 */ /* 0x000fce00078e0005 */
[----:B------:R-:W-:Y:S05]  /*01a0*/  CALL.REL.NOINC `($__internal_0_$__cuda_sm20_div_rn_f64_full) ;  /* 0x00000000009c7944 */ /* 0x000fea0003c00000 */
[----:B------:R-:W-:Y:S02]  /*01b0*/  IMAD.MOV.U32 R2, RZ, RZ, R12 ;  /* 0x000000ffff027224 */ /* 0x000fe400078e000c */
[----:B------:R-:W-:-:S07]  /*01c0*/  IMAD.MOV.U32 R3, RZ, RZ, R13 ;  /* 0x000000ffff037224 */ /* 0x000fce00078e000d */
.L_x_1:
[----:B------:R-:W-:Y:S05]  /*01d0*/  BSYNC.RECONVERGENT B0 ;  /* 0x0000000000007941 */ /* 0x000fea0003800200 */
.L_x_0:
[----:B------:R-:W0:Y:S01]  /*01e0*/  MUFU.RCP64H R5, 1000 ;  /* 0x408f400000057908 */ /* 0x000e220000001800 */
[----:B------:R-:W-:Y:S02]  /*01f0*/  IMAD.MOV.U32 R6, RZ, RZ, 0x0 ;  /* 0x00000000ff067424 */ /* 0x000fe400078e00ff */
[----:B------:R-:W-:Y:S02]  /*0200*/  IMAD.MOV.U32 R7, RZ, RZ, 0x408f4000 ;  /* 0x408f4000ff077424 */ /* 0x000fe400078e00ff */
[----:B------:R-:W-:-:S06]  /*0210*/  IMAD.MOV.U32 R4, RZ, RZ, 0x1 ;  /* 0x00000001ff047424 */ /* 0x000fcc00078e00ff */
[----:B0-----:R-:W-:-:S08]  /*0220*/  DFMA R10, R4, -R6, 1 ;  /* 0x3ff00000040a742b */ /* 0x001fd00000000806 */
[----:B------:R-:W-:-:S08]  /*0230*/  DFMA R10, R10, R10, R10 ;  /* 0x0000000a0a0a722b */ /* 0x000fd0000000000a */
[----:B------:R-:W-:-:S08]  /*0240*/  DFMA R10, R4, R10, R4 ;  /* 0x0000000a040a722b */ /* 0x000fd00000000004 */
[C---:B------:R-:W-:Y:S01]  /*0250*/  DFMA R4, R10.reuse, -R6, 1 ;  /* 0x3ff000000a04742b */ /* 0x040fe20000000806 */
[----:B------:R-:W0:Y:S07]  /*0260*/  I2F.F64.U32 R6, UR5 ;  /* 0x0000000500067d12 */ /* 0x000e2e0008201800 */
[----:B------:R-:W-:-:S08]  /*0270*/  DFMA R12, R10, R4, R10 ;  /* 0x000000040a0c722b */ /* 0x000fd0000000000a */
[----:B0-----:R-:W-:Y:S01]  /*0280*/  DMUL R4, R12, R6 ;  /* 0x000000060c047228 */ /* 0x001fe20000000000 */
[----:B------:R-:W-:-:S07]  /*0290*/  FSETP.GEU.AND P1, PT, |R7|, 6.5827683646048100446e-37, PT ;  /* 0x036000000700780b */ /* 0x000fce0003f2e200 */
[----:B------:R-:W-:-:S08]  /*02a0*/  DFMA R10, R4, -1000, R6 ;  /* 0xc08f4000040a782b */ /* 0x000fd00000000006 */
[----:B------:R-:W-:-:S10]  /*02b0*/  DFMA R4, R12, R10, R4 ;  /* 0x0000000a0c04722b */ /* 0x000fd40000000004 */
[----:B------:R-:W-:-:S05]  /*02c0*/  FFMA R0, RZ, 4.4765625, R5 ;  /* 0x408f4000ff007823 */ /* 0x000fca0000000005 */
[----:B------:R-:W-:-:S13]  /*02d0*/  FSETP.GT.AND P0, PT, |R0|, 1.469367938527859385e-39, PT ;  /* 0x001000000000780b */ /* 0x000fda0003f04200 */
[----:B------:R-:W-:Y:S05]  /*02e0*/  @P0 BRA P1, `(.L_x_2) ;  /* 0x0000000000180947 */ /* 0x000fea0000800000 */
[----:B------:R-:W-:Y:S01]  /*02f0*/  IMAD.MOV.U32 R10, RZ, RZ, R6 ;  /* 0x000000ffff0a7224 */ /* 0x000fe200078e0006 */
[----:B------:R-:W-:Y:S01]  /*0300*/  MOV R0, 0x330 ;  /* 0x0000033000007802 */ /* 0x000fe20000000f00 */
[----:B------:R-:W-:-:S07]  /*0310*/  IMAD.MOV.U32 R11, RZ, RZ, R7 ;  /* 0x000000ffff0b7224 */ /* 0x000fce00078e0007 */
[----:B------:R-:W-:Y:S05]  /*0320*/  CALL.REL.NOINC `($__internal_0_$__cuda_sm20_div_rn_f64_full) ;  /* 0x00000000003c7944 */ /* 0x000fea0003c00000 */
[----:B------:R-:W-:Y:S02]  /*0330*/  IMAD.MOV.U32 R4, RZ, RZ, R12 ;  /* 0x000000ffff047224 */ /* 0x000fe400078e000c */
[----:B------:R-:W-:-:S07]  /*0340*/  IMAD.MOV.U32 R5, RZ, RZ, R13 ;  /* 0x000000ffff057224 */ /* 0x000fce00078e000d */
.L_x_2:
[----:B------:R-:W-:-:S08]  /*0350*/  DMUL R4, R4, R4 ;  /* 0x0000000404047228 */ /* 0x000fd00000000000 */
[----:B------:R-:W-:-:S08]  /*0360*/  DFMA R4, R2, R2, R4 ;  /* 0x000000020204722b */ /* 0x000fd00000000004 */
[----:B------:R-:W-:-:S14]  /*0370*/  DSETP.GTU.AND P0, PT, R4, 1, PT ;  /* 0x3ff000000400742a */ /* 0x000fdc0003f0c000 */
[----:B------:R-:W-:Y:S05]  /*0380*/  @P0 EXIT ;  /* 0x000000000000094d */ /* 0x000fea0003800000 */
[----:B------:R-:W0:Y:S01]  /*0390*/  S2R R0, SR_LANEID ;  /* 0x0000000000007919 */ /* 0x000e220000000000 */
[----:B------:R-:W1:Y:S01]  /*03a0*/  LDC.64 R2, c[0x0][0x380] ;  /* 0x0000e000ff027b82 */ /* 0x000e620000000a00 */
[----:B------:R-:W-:Y:S01]  /*03b0*/  VOTEU.ANY UR6, UPT, PT ;  /* 0x0000000000067886 */ /* 0x000fe200038e0100 */
[----:B------:R-:W1:Y:S01]  /*03c0*/  LDCU.64 UR4, c[0x0][0x358] ;  /* 0x00006b00ff0477ac */ /* 0x000e620008000a00 */
[----:B------:R-:W1:Y:S01]  /*03d0*/  POPC R5, UR6 ;  /* 0x0000000600057d09 */ /* 0x000e620008000000 */
[----:B------:R-:W-:-:S06]  /*03e0*/  UFLO.U32 UR7, UR6 ;  /* 0x00000006000772bd */ /* 0x000fcc00080e0000 */
[----:B0-----:R-:W-:-:S13]  /*03f0*/  ISETP.EQ.U32.AND P0, PT, R0, UR7, PT ;  /* 0x0000000700007c0c */ /* 0x001fda000bf02070 */
[----:B-1----:R-:W-:Y:S01]  /*0400*/  @P0 REDG.E.ADD.STRONG.GPU desc[UR4][R2.64], R5 ;  /* 0x000000050200098e */ /* 0x002fe2000c12e104 */
[----:B------:R-:W-:Y:S05]  /*0410*/  EXIT ;  /* 0x000000000000794d */ /* 0x000fea0003800000 */
        .weak           $__internal_0_$__cuda_sm20_div_rn_f64_full
        .type           $__internal_0_$__cuda_sm20_div_rn_f64_full,@function
        .size           $__internal_0_$__cuda_sm20_div_rn_f64_full,(.L_x_9 - $__internal_0_$__cuda_sm20_div_rn_f64_full)
$__internal_0_$__cuda_sm20_div_rn_f64_full:
[C---:B------:R-:W-:Y:S01]  /*0420*/  FSETP.GEU.AND P0, PT, |R9|.reuse, 1.469367938527859385e-39, PT ;  /* 0x001000000900780b */ /* 0x040fe20003f0e200 */
[----:B------:R-:W-:Y:S01]  /*0430*/  IMAD.U32 R8, RZ, RZ, UR4 ;  /* 0x00000004ff087e24 */ /* 0x000fe2000f8e00ff */
[----:B------:R-:W-:Y:S01]  /*0440*/  LOP3.LUT R4, R9, 0x800fffff, RZ, 0xc0, !PT ;  /* 0x800fffff09047812 */ /* 0x000fe200078ec0ff */
[----:B------:R-:W-:Y:S01]  /*0450*/  IMAD.U32 R6, RZ, RZ, UR4 ;  /* 0x00000004ff067e24 */ /* 0x000fe2000f8e00ff */
[C---:B------:R-:W-:Y:S01]  /*0460*/  FSETP.GEU.AND P2, PT, |R11|.reuse, 1.469367938527859385e-39, PT ;  /* 0x001000000b00780b */ /* 0x040fe20003f4e200 */
[----:B------:R-:W-:Y:S01]  /*0470*/  IMAD.MOV.U32 R16, RZ, RZ, 0x1 ;  /* 0x00000001ff107424 */ /* 0x000fe200078e00ff */
[----:B------:R-:W-:Y:S01]  /*0480*/  LOP3.LUT R7, R4, 0x3ff00000, RZ, 0xfc, !PT ;  /* 0x3ff0000004077812 */ /* 0x000fe200078efcff */
[----:B------:R-:W-:Y:S01]  /*0490*/  BSSY.RECONVERGENT B1, `(.L_x_3) ;  /* 0x0000052000017945 */ /* 0x000fe20003800200 */
[----:B------:R-:W-:Y:S02]  /*04a0*/  LOP3.LUT R12, R11, 0x7ff00000, RZ, 0xc0, !PT ;  /* 0x7ff000000b0c7812 */ /* 0x000fe400078ec0ff */
[----:B------:R-:W-:-:S03]  /*04b0*/  LOP3.LUT R15, R9, 0x7ff00000, RZ, 0xc0, !PT ;  /* 0x7ff00000090f7812 */ /* 0x000fc600078ec0ff */
[----:B------:R-:W-:Y:S01]  /*04c0*/  @!P0 DMUL R6, R8, 8.98846567431157953865e+307 ;  /* 0x7fe0000008068828 */ /* 0x000fe20000000000 */
[----:B------:R-:W-:-:S03]  /*04d0*/  ISETP.GE.U32.AND P1, PT, R12, R15, PT ;  /* 0x0000000f0c00720c */ /* 0x000fc60003f26070 */
[----:B------:R-:W-:Y:S01]  /*04e0*/  @!P2 LOP3.LUT R13, R9, 0x7ff00000, RZ, 0xc0, !PT ;  /* 0x7ff00000090da812 */ /* 0x000fe200078ec0ff */
[----:B------:R-:W-:Y:S01]  /*04f0*/  @!P2 IMAD.MOV.U32 R18, RZ, RZ, RZ ;  /* 0x000000ffff12a224 */ /* 0x000fe200078e00ff */
[----:B------:R-:W0:Y:S02]  /*0500*/  MUFU.RCP64H R17, R7 ;  /* 0x0000000700117308 */ /* 0x000e240000001800 */
[----:B------:R-:W-:Y:S01]  /*0510*/  @!P2 ISETP.GE.U32.AND P3, PT, R12, R13, PT ;  /* 0x0000000d0c00a20c */ /* 0x000fe20003f66070 */
[----:B------:R-:W-:-:S05]  /*0520*/  IMAD.MOV.U32 R13, RZ, RZ, 0x1ca00000 ;  /* 0x1ca00000ff0d7424 */ /* 0x000fca00078e00ff */
[----:B------:R-:W-:-:S04]  /*0530*/  @!P2 SEL R19, R13, 0x63400000, !P3 ;  /* 0x634000000d13a807 */ /* 0x000fc80005800000 */
[----:B------:R-:W-:-:S04]  /*0540*/  @!P2 LOP3.LUT R19, R19, 0x80000000, R11, 0xf8, !PT ;  /* 0x800000001313a812 */ /* 0x000fc800078ef80b */
[----:B------:R-:W-:Y:S01]  /*0550*/  @!P2 LOP3.LUT R19, R19, 0x100000, RZ, 0xfc, !PT ;  /* 0x001000001313a812 */ /* 0x000fe200078efcff */
[----:B0-----:R-:W-:-:S08]  /*0560*/  DFMA R4, R16, -R6, 1 ;  /* 0x3ff000001004742b */ /* 0x001fd00000000806 */
[----:B------:R-:W-:-:S08]  /*0570*/  DFMA R4, R4, R4, R4 ;  /* 0x000000040404722b */ /* 0x000fd00000000004 */
[----:B------:R-:W-:Y:S01]  /*0580*/  DFMA R16, R16, R4, R16 ;  /* 0x000000041010722b */ /* 0x000fe20000000010 */
[----:B------:R-:W-:Y:S01]  /*0590*/  SEL R5, R13, 0x63400000, !P1 ;  /* 0x634000000d057807 */ /* 0x000fe20004800000 */
[----:B------:R-:W-:-:S03]  /*05a0*/  IMAD.MOV.U32 R4, RZ, RZ, R10 ;  /* 0x000000ffff047224 */ /* 0x000fc600078e000a */
[----:B------:R-:W-:-:S03]  /*05b0*/  LOP3.LUT R5, R5, 0x800fffff, R11, 0xf8, !PT ;  /* 0x800fffff05057812 */ /* 0x000fc600078ef80b */
[----:B------:R-:W-:-:S03]  /*05c0*/  DFMA R20, R16, -R6, 1 ;  /* 0x3ff000001014742b */ /* 0x000fc60000000806 */
[----:B------:R-:W-:-:S05]  /*05d0*/  @!P2 DFMA R4, R4, 2, -R18 ;  /* 0x400000000404a82b */ /* 0x000fca0000000812 */
[----:B------:R-:W-:Y:S01]  /*05e0*/  DFMA R16, R16, R20, R16 ;  /* 0x000000141010722b */ /* 0x000fe20000000010 */
[----:B------:R-:W-:Y:S02]  /*05f0*/  IMAD.MOV.U32 R21, RZ, RZ, R12 ;  /* 0x000000ffff157224 */ /* 0x000fe400078e000c */
[----:B------:R-:W-:Y:S01]  /*0600*/  IMAD.MOV.U32 R20, RZ, RZ, R15 ;  /* 0x000000ffff147224 */ /* 0x000fe200078e000f */
[----:B------:R-:W-:Y:S02]  /*0610*/  @!P0 LOP3.LUT R20, R7, 0x7ff00000, RZ, 0xc0, !PT ;  /* 0x7ff0000007148812 */ /* 0x000fe400078ec0ff */
[----:B------:R-:W-:Y:S02]  /*0620*/  @!P2 LOP3.LUT R21, R5, 0x7ff00000, RZ, 0xc0, !PT ;  /* 0x7ff000000515a812 */ /* 0x000fe400078ec0ff */
[----:B------:R-:W-:Y:S01]  /*0630*/  DMUL R18, R16, R4 ;  /* 0x0000000410127228 */ /* 0x000fe20000000000 */
[----:B------:R-:W-:Y:S02]  /*0640*/  VIADD R23, R20, 0xffffffff ;  /* 0xffffffff14177836 */ /* 0x000fe40000000000 */
[----:B------:R-:W-:-:S05]  /*0650*/  VIADD R22, R21, 0xffffffff ;  /* 0xffffffff15167836 */ /* 0x000fca0000000000 */
[----:B------:R-:W-:Y:S01]  /*0660*/  DFMA R14, R18, -R6, R4 ;  /* 0x80000006120e722b */ /* 0x000fe20000000004 */
[----:B------:R-:W-:-:S04]  /*0670*/  ISETP.GT.U32.AND P0, PT, R22, 0x7feffffe, PT ;  /* 0x7feffffe1600780c */ /* 0x000fc80003f04070 */
[----:B------:R-:W-:-:S03]  /*0680*/  ISETP.GT.U32.OR P0, PT, R23, 0x7feffffe, P0 ;  /* 0x7feffffe1700780c */ /* 0x000fc60000704470 */
[----:B------:R-:W-:-:S10]  /*0690*/  DFMA R14, R16, R14, R18 ;  /* 0x0000000e100e722b */ /* 0x000fd40000000012 */
[----:B------:R-:W-:Y:S05]  /*06a0*/  @P0 BRA `(.L_x_4) ;  /* 0x00000000006c0947 */ /* 0x000fea0003800000 */
[----:B------:R-:W-:-:S04]  /*06b0*/  LOP3.LUT R11, R9, 0x7ff00000, RZ, 0xc0, !PT ;  /* 0x7ff00000090b7812 */ /* 0x000fc800078ec0ff */
[CC--:B------:R-:W-:Y:S02]  /*06c0*/  VIADDMNMX R10, R12.reuse, -R11.reuse, 0xb9600000, !PT ;  /* 0xb96000000c0a7446 */ /* 0x0c0fe4000780090b */
[----:B------:R-:W-:Y:S02]  /*06d0*/  ISETP.GE.U32.AND P0, PT, R12, R11, PT ;  /* 0x0000000b0c00720c */ /* 0x000fe40003f06070 */
[----:B------:R-:W-:Y:S02]  /*06e0*/  VIMNMX R10, PT, PT, R10, 0x46a00000, PT ;  /* 0x46a000000a0a7848 */ /* 0x000fe40003fe0100 */
[----:B------:R-:W-:-:S05]  /*06f0*/  SEL R13, R13, 0x63400000, !P0 ;  /* 0x634000000d0d7807 */ /* 0x000fca0004000000 */
[----:B------:R-:W-:Y:S02]  /*0700*/  IMAD.IADD R16, R10, 0x1, -R13 ;  /* 0x000000010a107824 */ /* 0x000fe400078e0a0d */
[----:B------:R-:W-:Y:S02]  /*0710*/  IMAD.MOV.U32 R10, RZ, RZ, RZ ;  /* 0x000000ffff0a7224 */ /* 0x000fe400078e00ff */
[----:B------:R-:W-:-:S06]  /*0720*/  VIADD R11, R16, 0x7fe00000 ;  /* 0x7fe00000100b7836 */ /* 0x000fcc0000000000 */
[----:B------:R-:W-:-:S10]  /*0730*/  DMUL R12, R14, R10 ;  /* 0x0000000a0e0c7228 */ /* 0x000fd40000000000 */
[----:B------:R-:W-:-:S13]  /*0740*/  FSETP.GTU.AND P0, PT, |R13|, 1.469367938527859385e-39, PT ;  /* 0x001000000d00780b */ /* 0x000fda0003f0c200 */
[----:B------:R-:W-:Y:S05]  /*0750*/  @P0 BRA `(.L_x_5) ;  /* 0x0000000000940947 */ /* 0x000fea0003800000 */
[----:B------:R-:W-:Y:S01]  /*0760*/  DFMA R4, R14, -R6, R4 ;  /* 0x800000060e04722b */ /* 0x000fe20000000004 */
[----:B------:R-:W-:-:S09]  /*0770*/  IMAD.MOV.U32 R10, RZ, RZ, RZ ;  /* 0x000000ffff0a7224 */ /* 0x000fd200078e00ff */
[C---:B------:R-:W-:Y:S02]  /*0780*/  FSETP.NEU.AND P0, PT, R5.reuse, RZ, PT ;  /* 0x000000ff0500720b */ /* 0x040fe40003f0d000 */
[----:B------:R-:W-:-:S04]  /*0790*/  LOP3.LUT R7, R5, 0x80000000, R9, 0x48, !PT ;  /* 0x8000000005077812 */ /* 0x000fc800078e4809 */
[----:B------:R-:W-:-:S07]  /*07a0*/  LOP3.LUT R11, R7, R11, RZ, 0xfc, !PT ;  /* 0x0000000b070b7212 */ /* 0x000fce00078efcff */
[----:B------:R-:W-:Y:S05]  /*07b0*/  @!P0 BRA `(.L_x_5) ;  /* 0x00000000007c8947 */ /* 0x000fea0003800000 */
[----:B------:R-:W-:Y:S01]  /*07c0*/  IMAD.MOV R5, RZ, RZ, -R16 ;  /* 0x000000ffff057224 */ /* 0x000fe200078e0a10 */
[----:B------:R-:W-:Y:S01]  /*07d0*/  DMUL.RP R10, R14, R10 ;  /* 0x0000000a0e0a7228 */ /* 0x000fe20000008000 */
[----:B------:R-:W-:-:S06]  /*07e0*/  IMAD.MOV.U32 R4, RZ, RZ, RZ ;  /* 0x000000ffff047224 */ /* 0x000fcc00078e00ff */
[----:B------:R-:W-:-:S03]  /*07f0*/  DFMA R4, R12, -R4, R14 ;  /* 0x800000040c04722b */ /* 0x000fc6000000000e */
[----:B------:R-:W-:-:S03]  /*0800*/  LOP3.LUT R7, R11, R7, RZ, 0x3c, !PT ;  /* 0x000000070b077212 */ /* 0x000fc600078e3cff */
[----:B------:R-:W-:-:S04]  /*0810*/  IADD3 R4, PT, PT, -R16, -0x43300000, RZ ;  /* 0xbcd0000010047810 */ /* 0x000fc80007ffe1ff */
[----:B------:R-:W-:-:S04]  /*0820*/  FSETP.NEU.AND P0, PT, |R5|, R4, PT ;  /* 0x000000040500720b */ /* 0x000fc80003f0d200 */
[----:B------:R-:W-:Y:S02]  /*0830*/  FSEL R12, R10, R12, !P0 ;  /* 0x0000000c0a0c7208 */ /* 0x000fe40004000000 */
[----:B------:R-:W-:Y:S01]  /*0840*/  FSEL R13, R7, R13, !P0 ;  /* 0x0000000d070d7208 */ /* 0x000fe20004000000 */
[----:B------:R-:W-:Y:S06]  /*0850*/  BRA `(.L_x_5) ;  /* 0x0000000000547947 */ /* 0x000fec0003800000 */
.L_x_4:
[----:B------:R-:W-:-:S14]  /*0860*/  DSETP.NAN.AND P0, PT, R10, R10, PT ;  /* 0x0000000a0a00722a */ /* 0x000fdc0003f08000 */
[----:B------:R-:W-:Y:S05]  /*0870*/  @P0 BRA `(.L_x_6) ;  /* 0x0000000000440947 */ /* 0x000fea0003800000 */
[----:B------:R-:W-:-:S14]  /*0880*/  DSETP.NAN.AND P0, PT, R8, R8, PT ;  /* 0x000000080800722a */ /* 0x000fdc0003f08000 */
[----:B------:R-:W-:Y:S05]  /*0890*/  @P0 BRA `(.L_x_7) ;  /* 0x0000000000300947 */ /* 0x000fea0003800000 */
[----:B------:R-:W-:Y:S01]  /*08a0*/  ISETP.NE.AND P0, PT, R21, R20, PT ;  /* 0x000000141500720c */ /* 0x000fe20003f05270 */
[----:B------:R-:W-:Y:S02]  /*08b0*/  IMAD.MOV.U32 R12, RZ, RZ, 0x0 ;  /* 0x00000000ff0c7424 */ /* 0x000fe400078e00ff */
[----:B------:R-:W-:-:S10]  /*08c0*/  IMAD.MOV.U32 R13, RZ, RZ, -0x80000 ;  /* 0xfff80000ff0d7424 */ /* 0x000fd400078e00ff */
[----:B------:R-:W-:Y:S05]  /*08d0*/  @!P0 BRA `(.L_x_5) ;  /* 0x0000000000348947 */ /* 0x000fea0003800000 */
[----:B------:R-:W-:Y:S02]  /*08e0*/  ISETP.NE.AND P0, PT, R21, 0x7ff00000, PT ;  /* 0x7ff000001500780c */ /* 0x000fe40003f05270 */
[----:B------:R-:W-:Y:S02]  /*08f0*/  LOP3.LUT R13, R11, 0x80000000, R9, 0x48, !PT ;  /* 0x800000000b0d7812 */ /* 0x000fe400078e4809 */
[----:B------:R-:W-:-:S13]  /*0900*/  ISETP.EQ.OR P0, PT, R20, RZ, !P0 ;  /* 0x000000ff1400720c */ /* 0x000fda0004702670 */
[----:B------:R-:W-:Y:S01]  /*0910*/  @P0 LOP3.LUT R4, R13, 0x7ff00000, RZ, 0xfc, !PT ;  /* 0x7ff000000d040812 */ /* 0x000fe200078efcff */
[----:B------:R-:W-:Y:S02]  /*0920*/  @!P0 IMAD.MOV.U32 R12, RZ, RZ, RZ ;  /* 0x000000ffff0c8224 */ /* 0x000fe400078e00ff */
[----:B------:R-:W-:Y:S02]  /*0930*/  @P0 IMAD.MOV.U32 R12, RZ, RZ, RZ ;  /* 0x000000ffff0c0224 */ /* 0x000fe400078e00ff */
[----:B------:R-:W-:Y:S01]  /*0940*/  @P0 IMAD.MOV.U32 R13, RZ, RZ, R4 ;  /* 0x000000ffff0d0224 */ /* 0x000fe200078e0004 */
[----:B------:R-:W-:Y:S06]  /*0950*/  BRA `(.L_x_5) ;  /* 0x0000000000147947 */ /* 0x000fec0003800000 */
.L_x_7:
[----:B------:R-:W-:Y:S01]  /*0960*/  LOP3.LUT R13, R9, 0x80000, RZ, 0xfc, !PT ;  /* 0x00080000090d7812 */ /* 0x000fe200078efcff */
[----:B------:R-:W-:Y:S01]  /*0970*/  IMAD.MOV.U32 R12, RZ, RZ, R8 ;  /* 0x000000ffff0c7224 */ /* 0x000fe200078e0008 */
[----:B------:R-:W-:Y:S06]  /*0980*/  BRA `(.L_x_5) ;  /* 0x0000000000087947 */ /* 0x000fec0003800000 */
.L_x_6:
[----:B------:R-:W-:Y:S01]  /*0990*/  LOP3.LUT R13, R11, 0x80000, RZ, 0xfc, !PT ;  /* 0x000800000b0d7812 */ /* 0x000fe200078efcff */
[----:B------:R-:W-:-:S07]  /*09a0*/  IMAD.MOV.U32 R12, RZ, RZ, R10 ;  /* 0x000000ffff0c7224 */ /* 0x000fce00078e000a */
.L_x_5:
[----:B------:R-:W-:Y:S05]  /*09b0*/  BSYNC.RECONVERGENT B1 ;  /* 0x0000000000017941 */ /* 0x000fea0003800200 */
.L_x_3:
[----:B------:R-:W-:Y:S02]  /*09c0*/  IMAD.MOV.U32 R4, RZ, RZ, R0 ;  /* 0x000000ffff047224 */ /* 0x000fe400078e0000 */
[----:B------:R-:W-:-:S04]  /*09d0*/  IMAD.MOV.U32 R5, RZ, RZ, 0x0 ;  /* 0x00000000ff057424 */ /* 0x000fc800078e00ff */
[----:B------:R-:W-:Y:S05]  /*09e0*/  RET.REL.NODEC R4 `(_Z3addPj) ;  /* 0xfffffff404847950 */ /* 0x000fea0003c3ffff */
.L_x_8:
[----:B------:R-:W-:-:S00]  /*09f0*/  BRA `(.L_x_8) ;  /* 0xfffffffc00fc7947 */ /* 0x000fc0000383ffff */
[----:B------:R-:W-:-:S00]  /*0a00*/  NOP ;  /* 0x0000000000007918 */ /* 0x000fc00000000000 */
[----:B------:R-:W-:-:S00]  /*0a10*/  NOP ;  /* 0x0000000000007918 */ /* 0x000fc00000000000 */
[----:B------:R-:W-:-:S00]  /*0a20*/  NOP ;  /* 0x0000000000007918 */ /* 0x000fc00000000000 */
[----:B------:R-:W-:-:S00]  /*0a30*/  NOP ;  /* 0x0000000000007918 */ /* 0x000fc00000000000 */
[----:B------:R-:W-:-:S00]  /*0a40*/  NOP ;  /* 0x0000000000007918 */ /* 0x000fc00000000000 */
[----:B------:R-:W-:-:S00]  /*0a50*/  NOP ;  /* 0x0000000000007918 */ /* 0x000fc00000000000 */
[----:B------:R-:W-:-:S00]  /*0a60*/  NOP ;  /* 0x0000000000007918 */ /* 0x000fc00000000000 */
[----:B------:R-:W-:-:S00]  /*0a70*/  NOP ;  /* 0x0000000000007918 */ /* 0x000fc00000000000 */
.L_x_9:


//--------------------- .nv.shared.reserved.0     --------------------------
	.section	.nv.shared.reserved.0,"aw",@nobits
	.weak		__nv_reservedSMEM_offset_0_alias
	.size		__nv_reservedSMEM_offset_0_alias, 0, 64
	.other		__nv_reservedSMEM_offset_0_alias,@"STO_CUDA_RESERVED_SHARED STV_DEFAULT"
__nv_reservedSMEM_offset_0_alias:
	.zero		0
	.zero		64


//--------------------- .nv.constant0._Z3addPj    --------------------------
	.section	.nv.constant0._Z3addPj,"a",@progbits
	.sectionflags	@""
	.align	4
.nv.constant0._Z3addPj:
	.zero		904


//--------------------- SYMBOLS --------------------------

	.type		.nv.reservedSmem.offset0,@object
	.size		.nv.reservedSmem.offset0,0x4
